//
// Generated by NVIDIA NVVM Compiler
//
// Compiler Build ID: CL-36424714
// Cuda compilation tools, release 13.0, V13.0.88
// Based on NVVM 20.0.0
//

.version 9.0
.target sm_100
.address_size 64

	// .globl	default_function_kernel_2

.visible .entry default_function_kernel_2(
	.param .u64 .ptr .align 1 default_function_kernel_2_param_0,
	.param .u64 .ptr .align 1 default_function_kernel_2_param_1
)
.maxntid 2
{
	.reg .b32 	%r<5>;
	.reg .b32 	%f<3>;
	.reg .b64 	%rd<8>;

	ld.param.u64 	%rd1, [default_function_kernel_2_param_0];
	ld.param.u64 	%rd2, [default_function_kernel_2_param_1];
	cvta.to.global.u64 	%rd3, %rd1;
	cvta.to.global.u64 	%rd4, %rd2;
	mov.u32 	%r1, %ctaid.x;
	shl.b32 	%r2, %r1, 1;
	mov.u32 	%r3, %tid.x;
	or.b32  	%r4, %r2, %r3;
	mul.wide.u32 	%rd5, %r4, 4;
	add.s64 	%rd6, %rd4, %rd5;
	ld.global.nc.f32 	%f1, [%rd6];
	cvt.rpi.f32.f32 	%f2, %f1;
	add.s64 	%rd7, %rd3, %rd5;
	st.global.f32 	[%rd7], %f2;
	ret;

}
	// .globl	default_function_kernel
.visible .entry default_function_kernel(
	.param .u64 .ptr .align 1 default_function_kernel_param_0,
	.param .u64 .ptr .align 1 default_function_kernel_param_1,
	.param .u64 .ptr .align 1 default_function_kernel_param_2
)
.maxntid 16
{
	.reg .b32 	%r<5>;
	.reg .b32 	%f<4>;
	.reg .b64 	%rd<11>;

	ld.param.u64 	%rd1, [default_function_kernel_param_0];
	ld.param.u64 	%rd2, [default_function_kernel_param_1];
	ld.param.u64 	%rd3, [default_function_kernel_param_2];
	cvta.to.global.u64 	%rd4, %rd1;
	cvta.to.global.u64 	%rd5, %rd3;
	cvta.to.global.u64 	%rd6, %rd2;
	mov.u32 	%r1, %ctaid.x;
	shl.b32 	%r2, %r1, 4;
	mov.u32 	%r3, %tid.x;
	or.b32  	%r4, %r2, %r3;
	mul.wide.u32 	%rd7, %r4, 4;
	add.s64 	%rd8, %rd6, %rd7;
	ld.global.nc.f32 	%f1, [%rd8];
	add.s64 	%rd9, %rd5, %rd7;
	ld.global.nc.f32 	%f2, [%rd9];
	div.rn.f32 	%f3, %f1, %f2;
	add.s64 	%rd10, %rd4, %rd7;
	st.global.f32 	[%rd10], %f3;
	ret;

}
	// .globl	default_function_kernel_1
.visible .entry default_function_kernel_1(
	.param .u64 .ptr .align 1 default_function_kernel_1_param_0,
	.param .u64 .ptr .align 1 default_function_kernel_1_param_1
)
.maxntid 64
{
	.reg .b32 	%r<5>;
	.reg .b32 	%f<3>;
	.reg .b64 	%rd<8>;

	ld.param.u64 	%rd1, [default_function_kernel_1_param_0];
	ld.param.u64 	%rd2, [default_function_kernel_1_param_1];
	cvta.to.global.u64 	%rd3, %rd1;
	cvta.to.global.u64 	%rd4, %rd2;
	mov.u32 	%r1, %ctaid.x;
	shl.b32 	%r2, %r1, 6;
	mov.u32 	%r3, %tid.x;
	or.b32  	%r4, %r2, %r3;
	mul.wide.u32 	%rd5, %r4, 4;
	add.s64 	%rd6, %rd4, %rd5;
	ld.global.nc.f32 	%f1, [%rd6];
	cos.approx.f32 	%f2, %f1;
	add.s64 	%rd7, %rd3, %rd5;
	st.global.f32 	[%rd7], %f2;
	ret;

}


// ===== COMPILED SASS (sm_100) =====

	.target	sm_100

	.elftype	@"ET_EXEC"


//--------------------- .note.nv.tkinfo           --------------------------
	.section	.note.nv.tkinfo,"",@"SHT_NOTE"
	.sectionflags	@"SHF_NOTE_NV_TKINFO"
	.tkinfo
        /*0018*/ 	.word	0x00000002
        /*0030*/ 	.string	""
        /*0030*/ 	.string	"ptxas"
        /*0030*/ 	.string	"Cuda compilation tools, release 13.0, V13.0.88"
        /*0030*/ 	.string	"Build cuda_13.0.r13.0/compiler.36424714_0"
        /*0030*/ 	.string	"-arch sm_100 -m 64 "



//--------------------- .note.nv.cuinfo           --------------------------
	.section	.note.nv.cuinfo,"",@"SHT_NOTE"
	.sectionflags	@"SHF_NOTE_NV_CUINFO"
        /*0018*/ 	.short	0x0002
        /*001a*/ 	.short	0x0064
        /*001c*/ 	.short	0x0082
	.zero		2


//--------------------- .nv.info                  --------------------------
	.section	.nv.info,"",@"SHT_CUDA_INFO"
	.align	4


	//----- nvinfo : EIATTR_REGCOUNT
	.align		4
        /*0000*/ 	.byte	0x04, 0x2f
        /*0002*/ 	.short	(.L_1 - .L_0)
	.align		4
.L_0:
        /*0004*/ 	.word	index@(default_function_kernel_2)
        /*0008*/ 	.word	0x0000000c


	//----- nvinfo : EIATTR_FRAME_SIZE
	.align		4
.L_1:
        /*000c*/ 	.byte	0x04, 0x11
        /*000e*/ 	.short	(.L_3 - .L_2)
	.align		4
.L_2:
        /*0010*/ 	.word	index@(default_function_kernel_2)
        /*0014*/ 	.word	0x00000000


	//----- nvinfo : EIATTR_REGCOUNT
	.align		4
.L_3:
        /*0018*/ 	.byte	0x04, 0x2f
        /*001a*/ 	.short	(.L_5 - .L_4)
	.align		4
.L_4:
        /*001c*/ 	.word	index@(default_function_kernel)
        /*0020*/ 	.word	0x00000010


	//----- nvinfo : EIATTR_FRAME_SIZE
	.align		4
.L_5:
        /*0024*/ 	.byte	0x04, 0x11
        /*0026*/ 	.short	(.L_7 - .L_6)
	.align		4
.L_6:
        /*0028*/ 	.word	index@($__internal_0_$__cuda_sm3x_div_rn_noftz_f32_slowpath)
        /*002c*/ 	.word	0x00000000


	//----- nvinfo : EIATTR_FRAME_SIZE
	.align		4
.L_7:
        /*0030*/ 	.byte	0x04, 0x11
        /*0032*/ 	.short	(.L_9 - .L_8)
	.align		4
.L_8:
        /*0034*/ 	.word	index@(default_function_kernel)
        /*0038*/ 	.word	0x00000000


	//----- nvinfo : EIATTR_REGCOUNT
	.align		4
.L_9:
        /*003c*/ 	.byte	0x04, 0x2f
        /*003e*/ 	.short	(.L_11 - .L_10)
	.align		4
.L_10:
        /*0040*/ 	.word	index@(default_function_kernel_1)
        /*0044*/ 	.word	0x0000000c


	//----- nvinfo : EIATTR_FRAME_SIZE
	.align		4
.L_11:
        /*0048*/ 	.byte	0x04, 0x11
        /*004a*/ 	.short	(.L_13 - .L_12)
	.align		4
.L_12:
        /*004c*/ 	.word	index@(default_function_kernel_1)
        /*0050*/ 	.word	0x00000000


	//----- nvinfo : EIATTR_MIN_STACK_SIZE
	.align		4
.L_13:
        /*0054*/ 	.byte	0x04, 0x12
        /*0056*/ 	.short	(.L_15 - .L_14)
	.align		4
.L_14:
        /*0058*/ 	.word	index@(default_function_kernel_1)
        /*005c*/ 	.word	0x00000000


	//----- nvinfo : EIATTR_MIN_STACK_SIZE
	.align		4
.L_15:
        /*0060*/ 	.byte	0x04, 0x12
        /*0062*/ 	.short	(.L_17 - .L_16)
	.align		4
.L_16:
        /*0064*/ 	.word	index@(default_function_kernel)
        /*0068*/ 	.word	0x00000000


	//----- nvinfo : EIATTR_MIN_STACK_SIZE
	.align		4
.L_17:
        /*006c*/ 	.byte	0x04, 0x12
        /*006e*/ 	.short	(.L_19 - .L_18)
	.align		4
.L_18:
        /*0070*/ 	.word	index@(default_function_kernel_2)
        /*0074*/ 	.word	0x00000000
.L_19:


//--------------------- .nv.compat                --------------------------
	.section	.nv.compat,"",@"SHT_CUDA_COMPAT_INFO"
	.align	4
        /*0000*/ 	.byte	0x02, 0x09, 0x00, 0x00, 0x02, 0x02, 0x01, 0x00, 0x02, 0x05, 0x05, 0x00, 0x03, 0x07, 0x01, 0x01
        /*0010*/ 	.byte	0x02, 0x03, 0x00, 0x00, 0x02, 0x06, 0x01, 0x00, 0x04, 0x0b, 0x08, 0x00, 0x01, 0x00, 0x00, 0x00
        /*0020*/ 	.byte	0x00, 0x00, 0x00, 0x00


//--------------------- .nv.info.default_function_kernel_1 --------------------------
	.section	.nv.info.default_function_kernel_1,"",@"SHT_CUDA_INFO"
	.sectionflags	@""
	.align	4


	//----- nvinfo : EIATTR_CUDA_API_VERSION
	.align		4
        /*0000*/ 	.byte	0x04, 0x37
        /*0002*/ 	.short	(.L_21 - .L_20)
.L_20:
        /*0004*/ 	.word	0x00000082


	//----- nvinfo : EIATTR_KPARAM_INFO
	.align		4
.L_21:
        /*0008*/ 	.byte	0x04, 0x17
        /*000a*/ 	.short	(.L_23 - .L_22)
.L_22:
        /*000c*/ 	.word	0x00000000
        /*0010*/ 	.short	0x0001
        /*0012*/ 	.short	0x0008
        /*0014*/ 	.byte	0x00, 0xf5, 0x21, 0x00


	//----- nvinfo : EIATTR_KPARAM_INFO
	.align		4
.L_23:
        /*0018*/ 	.byte	0x04, 0x17
        /*001a*/ 	.short	(.L_25 - .L_24)
.L_24:
        /*001c*/ 	.word	0x00000000
        /*0020*/ 	.short	0x0000
        /*0022*/ 	.short	0x0000
        /*0024*/ 	.byte	0x00, 0xf5, 0x21, 0x00


	//----- nvinfo : EIATTR_SPARSE_MMA_MASK
	.align		4
.L_25:
        /*0028*/ 	.byte	0x03, 0x50
        /*002a*/ 	.short	0x0000


	//----- nvinfo : EIATTR_MAXREG_COUNT
	.align		4
        /*002c*/ 	.byte	0x03, 0x1b
        /*002e*/ 	.short	0x00ff


	//----- nvinfo : EIATTR_MERCURY_ISA_VERSION
	.align		4
        /*0030*/ 	.byte	0x03, 0x5f
        /*0032*/ 	.short	0x0101


	//----- nvinfo : EIATTR_VRC_CTA_INIT_COUNT
	.align		4
        /*0034*/ 	.byte	0x02, 0x4a
	.zero		1
	.zero		1


	//----- nvinfo : EIATTR_EXIT_INSTR_OFFSETS
	.align		4
        /*0038*/ 	.byte	0x04, 0x1c
        /*003a*/ 	.short	(.L_27 - .L_26)


	//   ....[0]....
.L_26:
        /*003c*/ 	.word	0x000000e0


	//----- nvinfo : EIATTR_MAX_THREADS
	.align		4
.L_27:
        /*0040*/ 	.byte	0x04, 0x05
        /*0042*/ 	.short	(.L_29 - .L_28)
.L_28:
        /*0044*/ 	.word	0x00000040
        /*0048*/ 	.word	0x00000001
        /*004c*/ 	.word	0x00000001


	//----- nvinfo : EIATTR_CBANK_PARAM_SIZE
	.align		4
.L_29:
        /*0050*/ 	.byte	0x03, 0x19
        /*0052*/ 	.short	0x0010


	//----- nvinfo : EIATTR_PARAM_CBANK
	.align		4
        /*0054*/ 	.byte	0x04, 0x0a
        /*0056*/ 	.short	(.L_31 - .L_30)
	.align		4
.L_30:
        /*0058*/ 	.word	index@(.nv.constant0.default_function_kernel_1)
        /*005c*/ 	.short	0x0380
        /*005e*/ 	.short	0x0010


	//----- nvinfo : EIATTR_SW_WAR
	.align		4
.L_31:
        /*0060*/ 	.byte	0x04, 0x36
        /*0062*/ 	.short	(.L_33 - .L_32)
.L_32:
        /*0064*/ 	.word	0x00000008
.L_33:


//--------------------- .nv.info.default_function_kernel --------------------------
	.section	.nv.info.default_function_kernel,"",@"SHT_CUDA_INFO"
	.sectionflags	@""
	.align	4


	//----- nvinfo : EIATTR_CUDA_API_VERSION
	.align		4
        /*0000*/ 	.byte	0x04, 0x37
        /*0002*/ 	.short	(.L_35 - .L_34)
.L_34:
        /*0004*/ 	.word	0x00000082


	//----- nvinfo : EIATTR_KPARAM_INFO
	.align		4
.L_35:
        /*0008*/ 	.byte	0x04, 0x17
        /*000a*/ 	.short	(.L_37 - .L_36)
.L_36:
        /*000c*/ 	.word	0x00000000
        /*0010*/ 	.short	0x0002
        /*0012*/ 	.short	0x0010
        /*0014*/ 	.byte	0x00, 0xf5, 0x21, 0x00


	//----- nvinfo : EIATTR_KPARAM_INFO
	.align		4
.L_37:
        /*0018*/ 	.byte	0x04, 0x17
        /*001a*/ 	.short	(.L_39 - .L_38)
.L_38:
        /*001c*/ 	.word	0x00000000
        /*0020*/ 	.short	0x0001
        /*0022*/ 	.short	0x0008
        /*0024*/ 	.byte	0x00, 0xf5, 0x21, 0x00


	//----- nvinfo : EIATTR_KPARAM_INFO
	.align		4
.L_39:
        /*0028*/ 	.byte	0x04, 0x17
        /*002a*/ 	.short	(.L_41 - .L_40)
.L_40:
        /*002c*/ 	.word	0x00000000
        /*0030*/ 	.short	0x0000
        /*0032*/ 	.short	0x0000
        /*0034*/ 	.byte	0x00, 0xf5, 0x21, 0x00


	//----- nvinfo : EIATTR_SPARSE_MMA_MASK
	.align		4
.L_41:
        /*0038*/ 	.byte	0x03, 0x50
        /*003a*/ 	.short	0x0000


	//----- nvinfo : EIATTR_MAXREG_COUNT
	.align		4
        /*003c*/ 	.byte	0x03, 0x1b
        /*003e*/ 	.short	0x00ff


	//----- nvinfo : EIATTR_MERCURY_ISA_VERSION
	.align		4
        /*0040*/ 	.byte	0x03, 0x5f
        /*0042*/ 	.short	0x0101


	//----- nvinfo : EIATTR_VRC_CTA_INIT_COUNT
	.align		4
        /*0044*/ 	.byte	0x02, 0x4a
	.zero		1
	.zero		1


	//----- nvinfo : EIATTR_EXIT_INSTR_OFFSETS
	.align		4
        /*0048*/ 	.byte	0x04, 0x1c
        /*004a*/ 	.short	(.L_43 - .L_42)


	//   ....[0]....
.L_42:
        /*004c*/ 	.word	0x000001c0


	//----- nvinfo : EIATTR_MAX_THREADS
	.align		4
.L_43:
        /*0050*/ 	.byte	0x04, 0x05
        /*0052*/ 	.short	(.L_45 - .L_44)
.L_44:
        /*0054*/ 	.word	0x00000010
        /*0058*/ 	.word	0x00000001
        /*005c*/ 	.word	0x00000001


	//----- nvinfo : EIATTR_CRS_STACK_SIZE
	.align		4
.L_45:
        /*0060*/ 	.byte	0x04, 0x1e
        /*0062*/ 	.short	(.L_47 - .L_46)
.L_46:
        /*0064*/ 	.word	0x00000000


	//----- nvinfo : EIATTR_CBANK_PARAM_SIZE
	.align		4
.L_47:
        /*0068*/ 	.byte	0x03, 0x19
        /*006a*/ 	.short	0x0018


	//----- nvinfo : EIATTR_PARAM_CBANK
	.align		4
        /*006c*/ 	.byte	0x04, 0x0a
        /*006e*/ 	.short	(.L_49 - .L_48)
	.align		4
.L_48:
        /*0070*/ 	.word	index@(.nv.constant0.default_function_kernel)
        /*0074*/ 	.short	0x0380
        /*0076*/ 	.short	0x0018


	//----- nvinfo : EIATTR_SW_WAR
	.align		4
.L_49:
        /*0078*/ 	.byte	0x04, 0x36
        /*007a*/ 	.short	(.L_51 - .L_50)
.L_50:
        /*007c*/ 	.word	0x00000008
.L_51:


//--------------------- .nv.info.default_function_kernel_2 --------------------------
	.section	.nv.info.default_function_kernel_2,"",@"SHT_CUDA_INFO"
	.sectionflags	@""
	.align	4


	//----- nvinfo : EIATTR_CUDA_API_VERSION
	.align		4
        /*0000*/ 	.byte	0x04, 0x37
        /*0002*/ 	.short	(.L_53 - .L_52)
.L_52:
        /*0004*/ 	.word	0x00000082


	//----- nvinfo : EIATTR_KPARAM_INFO
	.align		4
.L_53:
        /*0008*/ 	.byte	0x04, 0x17
        /*000a*/ 	.short	(.L_55 - .L_54)
.L_54:
        /*000c*/ 	.word	0x00000000
        /*0010*/ 	.short	0x0001
        /*0012*/ 	.short	0x0008
        /*0014*/ 	.byte	0x00, 0xf5, 0x21, 0x00


	//----- nvinfo : EIATTR_KPARAM_INFO
	.align		4
.L_55:
        /*0018*/ 	.byte	0x04, 0x17
        /*001a*/ 	.short	(.L_57 - .L_56)
.L_56:
        /*001c*/ 	.word	0x00000000
        /*0020*/ 	.short	0x0000
        /*0022*/ 	.short	0x0000
        /*0024*/ 	.byte	0x00, 0xf5, 0x21, 0x00


	//----- nvinfo : EIATTR_SPARSE_MMA_MASK
	.align		4
.L_57:
        /*0028*/ 	.byte	0x03, 0x50
        /*002a*/ 	.short	0x0000


	//----- nvinfo : EIATTR_MAXREG_COUNT
	.align		4
        /*002c*/ 	.byte	0x03, 0x1b
        /*002e*/ 	.short	0x00ff


	//----- nvinfo : EIATTR_MERCURY_ISA_VERSION
	.align		4
        /*0030*/ 	.byte	0x03, 0x5f
        /*0032*/ 	.short	0x0101


	//----- nvinfo : EIATTR_VRC_CTA_INIT_COUNT
	.align		4
        /*0034*/ 	.byte	0x02, 0x4a
	.zero		1
	.zero		1


	//----- nvinfo : EIATTR_EXIT_INSTR_OFFSETS
	.align		4
        /*0038*/ 	.byte	0x04, 0x1c
        /*003a*/ 	.short	(.L_59 - .L_58)


	//   ....[0]....
.L_58:
        /*003c*/ 	.word	0x000000d0


	//----- nvinfo : EIATTR_MAX_THREADS
	.align		4
.L_59:
        /*0040*/ 	.byte	0x04, 0x05
        /*0042*/ 	.short	(.L_61 - .L_60)
.L_60:
        /*0044*/ 	.word	0x00000002
        /*0048*/ 	.word	0x00000001
        /*004c*/ 	.word	0x00000001


	//----- nvinfo : EIATTR_CBANK_PARAM_SIZE
	.align		4
.L_61:
        /*0050*/ 	.byte	0x03, 0x19
        /*0052*/ 	.short	0x0010


	//----- nvinfo : EIATTR_PARAM_CBANK
	.align		4
        /*0054*/ 	.byte	0x04, 0x0a
        /*0056*/ 	.short	(.L_63 - .L_62)
	.align		4
.L_62:
        /*0058*/ 	.word	index@(.nv.constant0.default_function_kernel_2)
        /*005c*/ 	.short	0x0380
        /*005e*/ 	.short	0x0010


	//----- nvinfo : EIATTR_SW_WAR
	.align		4
.L_63:
        /*0060*/ 	.byte	0x04, 0x36
        /*0062*/ 	.short	(.L_65 - .L_64)
.L_64:
        /*0064*/ 	.word	0x00000008
.L_65:


//--------------------- .nv.callgraph             --------------------------
	.section	.nv.callgraph,"",@"SHT_CUDA_CALLGRAPH"
	.align	4
	.sectionentsize	8
	.align		4
        /*0000*/ 	.word	0x00000000
	.align		4
        /*0004*/ 	.word	0xffffffff
	.align		4
        /*0008*/ 	.word	0x00000000
	.align		4
        /*000c*/ 	.word	0xfffffffe
	.align		4
        /*0010*/ 	.word	0x00000000
	.align		4
        /*0014*/ 	.word	0xfffffffd
	.align		4
        /*0018*/ 	.word	0x00000000
	.align		4
        /*001c*/ 	.word	0xfffffffc


//--------------------- .text.default_function_kernel_1 --------------------------
	.section	.text.default_function_kernel_1,"ax",@progbits
	.align	128
        .global         default_function_kernel_1
        .type           default_function_kernel_1,@function
        .size           default_function_kernel_1,(.L_x_17 - default_function_kernel_1)
        .other          default_function_kernel_1,@"STO_CUDA_ENTRY STV_DEFAULT"
default_function_kernel_1:
.text.default_function_kernel_1:
[----:B------:R-:W-:Y:S01]  /*0000*/  LDC R1, c[0x0][0x37c] ;  /* 0x0000df00ff017b82 */ /* 0x000fe20000000800 */
[----:B------:R-:W0:Y:S07]  /*0010*/  S2R R7, SR_TID.X ;  /* 0x0000000000077919 */ /* 0x000e2e0000002100 */
[----:B------:R-:W1:Y:S01]  /*0020*/  S2UR UR4, SR_CTAID.X ;  /* 0x00000000000479c3 */ /* 0x000e620000002500 */
[----:B------:R-:W2:Y:S07]  /*0030*/  LDCU.64 UR6, c[0x0][0x358] ;  /* 0x00006b00ff0677ac */ /* 0x000eae0008000a00 */
[----:B------:R-:W3:Y:S08]  /*0040*/  LDC.64 R2, c[0x0][0x388] ;  /* 0x0000e200ff027b82 */ /* 0x000ef00000000a00 */
[----:B------:R-:W4:Y:S01]  /*0050*/  LDC.64 R4, c[0x0][0x380] ;  /* 0x0000e000ff047b82 */ /* 0x000f220000000a00 */
[----:B-1----:R-:W-:-:S06]  /*0060*/  USHF.L.U32 UR4, UR4, 0x6, URZ ;  /* 0x0000000604047899 */ /* 0x002fcc00080006ff */
[----:B0-----:R-:W-:-:S05]  /*0070*/  LOP3.LUT R7, R7, UR4, RZ, 0xfc, !PT ;  /* 0x0000000407077c12 */ /* 0x001fca000f8efcff */
[----:B---3--:R-:W-:-:S06]  /*0080*/  IMAD.WIDE.U32 R2, R7, 0x4, R2 ;  /* 0x0000000407027825 */ /* 0x008fcc00078e0002 */
[----:B--2---:R-:W2:Y:S01]  /*0090*/  LDG.E.CONSTANT R2, desc[UR6][R2.64] ;  /* 0x0000000602027981 */ /* 0x004ea2000c1e9900 */
[----:B----4-:R-:W-:-:S04]  /*00a0*/  IMAD.WIDE.U32 R4, R7, 0x4, R4 ;  /* 0x0000000407047825 */ /* 0x010fc800078e0004 */
[----:B--2---:R-:W-:-:S06]  /*00b0*/  FMUL.RZ R9, R2, 0.15915493667125701904 ;  /* 0x3e22f98302097820 */ /* 0x004fcc000040c000 */
[----:B------:R-:W0:Y:S02]  /*00c0*/  MUFU.COS R9, R9 ;  /* 0x0000000900097308 */ /* 0x000e240000000000 */
[----:B0-----:R-:W-:Y:S01]  /*00d0*/  STG.E desc[UR6][R4.64], R9 ;  /* 0x0000000904007986 */ /* 0x001fe2000c101906 */
[----:B------:R-:W-:Y:S05]  /*00e0*/  EXIT ;  /* 0x000000000000794d */ /* 0x000fea0003800000 */
.L_x_0:
[----:B------:R-:W-:-:S00]  /*00f0*/  BRA `(.L_x_0) ;  /* 0xfffffffc00fc7947 */ /* 0x000fc0000383ffff */
[----:B------:R-:W-:-:S00]  /*0100*/  NOP ;  /* 0x0000000000007918 */ /* 0x000fc00000000000 */
[----:B------:R-:W-:-:S00]  /*0110*/  NOP ;  /* 0x0000000000007918 */ /* 0x000fc00000000000 */
[----:B------:R-:W-:-:S00]  /*0120*/  NOP ;  /* 0x0000000000007918 */ /* 0x000fc00000000000 */
[----:B------:R-:W-:-:S00]  /*0130*/  NOP ;  /* 0x0000000000007918 */ /* 0x000fc00000000000 */
[----:B------:R-:W-:-:S00]  /*0140*/  NOP ;  /* 0x0000000000007918 */ /* 0x000fc00000000000 */
[----:B------:R-:W-:-:S00]  /*0150*/  NOP ;  /* 0x0000000000007918 */ /* 0x000fc00000000000 */
[----:B------:R-:W-:-:S00]  /*0160*/  NOP ;  /* 0x0000000000007918 */ /* 0x000fc00000000000 */
[----:B------:R-:W-:-:S00]  /*0170*/  NOP ;  /* 0x0000000000007918 */ /* 0x000fc00000000000 */
.L_x_17:


//--------------------- .text.default_function_kernel --------------------------
	.section	.text.default_function_kernel,"ax",@progbits
	.align	128
        .global         default_function_kernel
        .type           default_function_kernel,@function
        .size           default_function_kernel,(.L_x_16 - default_function_kernel)
        .other          default_function_kernel,@"STO_CUDA_ENTRY STV_DEFAULT"
default_function_kernel:
.text.default_function_kernel:
        /* <DEDUP_REMOVED lines=8> */
[----:B---3--:R-:W-:-:S05]  /*0080*/  IMAD.WIDE.U32 R6, R2, 0x4, R6 ;  /* 0x0000000402067825 */ /* 0x008fca00078e0006 */
[----:B--2---:R-:W2:Y:S01]  /*0090*/  LDG.E.CONSTANT R3, desc[UR6][R6.64] ;  /* 0x0000000606037981 */ /* 0x004ea2000c1e9900 */
[----:B----4-:R-:W-:-:S05]  /*00a0*/  IMAD.WIDE.U32 R4, R2, 0x4, R4 ;  /* 0x0000000402047825 */ /* 0x010fca00078e0004 */
[----:B------:R-:W3:Y:S01]  /*00b0*/  LDG.E.CONSTANT R0, desc[UR6][R4.64] ;  /* 0x0000000604007981 */ /* 0x000ee2000c1e9900 */
[----:B------:R-:W-:Y:S01]  /*00c0*/  BSSY.RECONVERGENT B0, `(.L_x_1) ;  /* 0x000000c000007945 */ /* 0x000fe20003800200 */
[----:B--2---:R-:W0:Y:S08]  /*00d0*/  MUFU.RCP R8, R3 ;  /* 0x0000000300087308 */ /* 0x004e300000001000 */
[----:B---3--:R-:W1:Y:S01]  /*00e0*/  FCHK P0, R0, R3 ;  /* 0x0000000300007302 */ /* 0x008e620000000000 */
[----:B0-----:R-:W-:-:S04]  /*00f0*/  FFMA R9, -R3, R8, 1 ;  /* 0x3f80000003097423 */ /* 0x001fc80000000108 */
[----:B------:R-:W-:-:S04]  /*0100*/  FFMA R9, R8, R9, R8 ;  /* 0x0000000908097223 */ /* 0x000fc80000000008 */
[----:B------:R-:W-:-:S04]  /*0110*/  FFMA R8, R0, R9, RZ ;  /* 0x0000000900087223 */ /* 0x000fc800000000ff */
[----:B------:R-:W-:-:S04]  /*0120*/  FFMA R10, -R3, R8, R0 ;  /* 0x00000008030a7223 */ /* 0x000fc80000000100 */
[----:B------:R-:W-:Y:S01]  /*0130*/  FFMA R9, R9, R10, R8 ;  /* 0x0000000a09097223 */ /* 0x000fe20000000008 */
[----:B-1----:R-:W-:Y:S06]  /*0140*/  @!P0 BRA `(.L_x_2) ;  /* 0x00000000000c8947 */ /* 0x002fec0003800000 */
[----:B------:R-:W-:-:S07]  /*0150*/  MOV R11, 0x170 ;  /* 0x00000170000b7802 */ /* 0x000fce0000000f00 */
[----:B------:R-:W-:Y:S05]  /*0160*/  CALL.REL.NOINC `($__internal_0_$__cuda_sm3x_div_rn_noftz_f32_slowpath) ;  /* 0x0000000000187944 */ /* 0x000fea0003c00000 */
[----:B------:R-:W-:-:S07]  /*0170*/  IMAD.MOV.U32 R9, RZ, RZ, R3 ;  /* 0x000000ffff097224 */ /* 0x000fce00078e0003 */
.L_x_2:
[----:B------:R-:W-:Y:S05]  /*0180*/  BSYNC.RECONVERGENT B0 ;  /* 0x0000000000007941 */ /* 0x000fea0003800200 */
.L_x_1:
[----:B------:R-:W0:Y:S02]  /*0190*/  LDC.64 R4, c[0x0][0x380] ;  /* 0x0000e000ff047b82 */ /* 0x000e240000000a00 */
[----:B0-----:R-:W-:-:S05]  /*01a0*/  IMAD.WIDE.U32 R2, R2, 0x4, R4 ;  /* 0x0000000402027825 */ /* 0x001fca00078e0004 */
[----:B------:R-:W-:Y:S01]  /*01b0*/  STG.E desc[UR6][R2.64], R9 ;  /* 0x0000000902007986 */ /* 0x000fe2000c101906 */
[----:B------:R-:W-:Y:S05]  /*01c0*/  EXIT ;  /* 0x000000000000794d */ /* 0x000fea0003800000 */
        .weak           $__internal_0_$__cuda_sm3x_div_rn_noftz_f32_slowpath
        .type           $__internal_0_$__cuda_sm3x_div_rn_noftz_f32_slowpath,@function
        .size           $__internal_0_$__cuda_sm3x_div_rn_noftz_f32_slowpath,(.L_x_16 - $__internal_0_$__cuda_sm3x_div_rn_noftz_f32_slowpath)
$__internal_0_$__cuda_sm3x_div_rn_noftz_f32_slowpath:
[--C-:B------:R-:W-:Y:S01]  /*01d0*/  SHF.R.U32.HI R5, RZ, 0x17, R3.reuse ;  /* 0x00000017ff057819 */ /* 0x100fe20000011603 */
[----:B------:R-:W-:Y:S01]  /*01e0*/  BSSY.RECONVERGENT B1, `(.L_x_3) ;  /* 0x0000064000017945 */ /* 0x000fe20003800200 */
[--C-:B------:R-:W-:Y:S01]  /*01f0*/  SHF.R.U32.HI R4, RZ, 0x17, R0.reuse ;  /* 0x00000017ff047819 */ /* 0x100fe20000011600 */
[----:B------:R-:W-:Y:S01]  /*0200*/  IMAD.MOV.U32 R6, RZ, RZ, R0 ;  /* 0x000000ffff067224 */ /* 0x000fe200078e0000 */
[----:B------:R-:W-:Y:S01]  /*0210*/  LOP3.LUT R5, R5, 0xff, RZ, 0xc0, !PT ;  /* 0x000000ff05057812 */ /* 0x000fe200078ec0ff */
[----:B------:R-:W-:Y:S01]  /*0220*/  IMAD.MOV.U32 R7, RZ, RZ, R3 ;  /* 0x000000ffff077224 */ /* 0x000fe200078e0003 */
[----:B------:R-:W-:-:S03]  /*0230*/  LOP3.LUT R4, R4, 0xff, RZ, 0xc0, !PT ;  /* 0x000000ff04047812 */ /* 0x000fc600078ec0ff */
[----:B------:R-:W-:Y:S02]  /*0240*/  VIADD R10, R5, 0xffffffff ;  /* 0xffffffff050a7836 */ /* 0x000fe40000000000 */
[----:B------:R-:W-:-:S03]  /*0250*/  VIADD R9, R4, 0xffffffff ;  /* 0xffffffff04097836 */ /* 0x000fc60000000000 */
[----:B------:R-:W-:-:S04]  /*0260*/  ISETP.GT.U32.AND P0, PT, R10, 0xfd, PT ;  /* 0x000000fd0a00780c */ /* 0x000fc80003f04070 */
[----:B------:R-:W-:-:S13]  /*0270*/  ISETP.GT.U32.OR P0, PT, R9, 0xfd, P0 ;  /* 0x000000fd0900780c */ /* 0x000fda0000704470 */
[----:B------:R-:W-:Y:S01]  /*0280*/  @!P0 IMAD.MOV.U32 R8, RZ, RZ, RZ ;  /* 0x000000ffff088224 */ /* 0x000fe200078e00ff */
[----:B------:R-:W-:Y:S06]  /*0290*/  @!P0 BRA `(.L_x_4) ;  /* 0x00000000005c8947 */ /* 0x000fec0003800000 */
[----:B------:R-:W-:Y:S02]  /*02a0*/  FSETP.GTU.FTZ.AND P0, PT, |R0|, +INF , PT ;  /* 0x7f8000000000780b */ /* 0x000fe40003f1c200 */
[----:B------:R-:W-:-:S04]  /*02b0*/  FSETP.GTU.FTZ.AND P1, PT, |R3|, +INF , PT ;  /* 0x7f8000000300780b */ /* 0x000fc80003f3c200 */
[----:B------:R-:W-:-:S13]  /*02c0*/  PLOP3.LUT P0, PT, P0, P1, PT, 0xf8, 0x8f ;  /* 0x00000000008f781c */ /* 0x000fda0000703f70 */
[----:B------:R-:W-:Y:S05]  /*02d0*/  @P0 BRA `(.L_x_5) ;  /* 0x00000004004c0947 */ /* 0x000fea0003800000 */
[----:B------:R-:W-:-:S13]  /*02e0*/  LOP3.LUT P0, RZ, R7, 0x7fffffff, R6, 0xc8, !PT ;  /* 0x7fffffff07ff7812 */ /* 0x000fda000780c806 */
[----:B------:R-:W-:Y:S05]  /*02f0*/  @!P0 BRA `(.L_x_6) ;  /* 0x00000004003c8947 */ /* 0x000fea0003800000 */
[C---:B------:R-:W-:Y:S02]  /*0300*/  FSETP.NEU.FTZ.AND P2, PT, |R0|.reuse, +INF , PT ;  /* 0x7f8000000000780b */ /* 0x040fe40003f5d200 */
[----:B------:R-:W-:Y:S02]  /*0310*/  FSETP.NEU.FTZ.AND P1, PT, |R3|, +INF , PT ;  /* 0x7f8000000300780b */ /* 0x000fe40003f3d200 */
[----:B------:R-:W-:-:S11]  /*0320*/  FSETP.NEU.FTZ.AND P0, PT, |R0|, +INF , PT ;  /* 0x7f8000000000780b */ /* 0x000fd60003f1d200 */
[----:B------:R-:W-:Y:S05]  /*0330*/  @!P1 BRA !P2, `(.L_x_6) ;  /* 0x00000004002c9947 */ /* 0x000fea0005000000 */
[----:B------:R-:W-:-:S04]  /*0340*/  LOP3.LUT P2, RZ, R6, 0x7fffffff, RZ, 0xc0, !PT ;  /* 0x7fffffff06ff7812 */ /* 0x000fc8000784c0ff */
[----:B------:R-:W-:-:S13]  /*0350*/  PLOP3.LUT P1, PT, P1, P2, PT, 0x2f, 0xf2 ;  /* 0x0000000000f2781c */ /* 0x000fda0000f24577 */
[----:B------:R-:W-:Y:S05]  /*0360*/  @P1 BRA `(.L_x_7) ;  /* 0x0000000400181947 */ /* 0x000fea0003800000 */
[----:B------:R-:W-:-:S04]  /*0370*/  LOP3.LUT P1, RZ, R7, 0x7fffffff, RZ, 0xc0, !PT ;  /* 0x7fffffff07ff7812 */ /* 0x000fc8000782c0ff */
[----:B------:R-:W-:-:S13]  /*0380*/  PLOP3.LUT P0, PT, P0, P1, PT, 0x2f, 0xf2 ;  /* 0x0000000000f2781c */ /* 0x000fda0000702577 */
[----:B------:R-:W-:Y:S05]  /*0390*/  @P0 BRA `(.L_x_8) ;  /* 0x0000000400000947 */ /* 0x000fea0003800000 */
[----:B------:R-:W-:Y:S02]  /*03a0*/  ISETP.GE.AND P0, PT, R9, RZ, PT ;  /* 0x000000ff0900720c */ /* 0x000fe40003f06270 */
[----:B------:R-:W-:-:S11]  /*03b0*/  ISETP.GE.AND P1, PT, R10, RZ, PT ;  /* 0x000000ff0a00720c */ /* 0x000fd60003f26270 */
[----:B------:R-:W-:Y:S02]  /*03c0*/  @P0 IMAD.MOV.U32 R8, RZ, RZ, RZ ;  /* 0x000000ffff080224 */ /* 0x000fe400078e00ff */
[----:B------:R-:W-:Y:S01]  /*03d0*/  @!P0 FFMA R6, R0, 1.84467440737095516160e+19, RZ ;  /* 0x5f80000000068823 */ /* 0x000fe200000000ff */
[----:B------:R-:W-:Y:S02]  /*03e0*/  @!P0 IMAD.MOV.U32 R8, RZ, RZ, -0x40 ;  /* 0xffffffc0ff088424 */ /* 0x000fe400078e00ff */
[----:B------:R-:W-:Y:S02]  /*03f0*/  @!P1 FFMA R7, R3, 1.84467440737095516160e+19, RZ ;  /* 0x5f80000003079823 */ /* 0x000fe400000000ff */
[----:B------:R-:W-:-:S07]  /*0400*/  @!P1 VIADD R8, R8, 0x40 ;  /* 0x0000004008089836 */ /* 0x000fce0000000000 */
.L_x_4:
[----:B------:R-:W-:Y:S01]  /*0410*/  LEA R0, R5, 0xc0800000, 0x17 ;  /* 0xc080000005007811 */ /* 0x000fe200078eb8ff */
[----:B------:R-:W-:Y:S01]  /*0420*/  VIADD R4, R4, 0xffffff81 ;  /* 0xffffff8104047836 */ /* 0x000fe20000000000 */
[----:B------:R-:W-:Y:S03]  /*0430*/  BSSY.RECONVERGENT B2, `(.L_x_9) ;  /* 0x0000035000027945 */ /* 0x000fe60003800200 */
[----:B------:R-:W-:Y:S01]  /*0440*/  IMAD.IADD R7, R7, 0x1, -R0 ;  /* 0x0000000107077824 */ /* 0x000fe200078e0a00 */
[C---:B------:R-:W-:Y:S01]  /*0450*/  IADD3 R5, PT, PT, R4.reuse, 0x7f, -R5 ;  /* 0x0000007f04057810 */ /* 0x040fe20007ffe805 */
[----:B------:R-:W-:Y:S02]  /*0460*/  IMAD R0, R4, -0x800000, R6 ;  /* 0xff80000004007824 */ /* 0x000fe400078e0206 */
[----:B------:R-:W0:Y:S01]  /*0470*/  MUFU.RCP R3, R7 ;  /* 0x0000000700037308 */ /* 0x000e220000001000 */
[----:B------:R-:W-:Y:S01]  /*0480*/  FADD.FTZ R9, -R7, -RZ ;  /* 0x800000ff07097221 */ /* 0x000fe20000010100 */
[----:B------:R-:W-:-:S03]  /*0490*/  IMAD.IADD R5, R5, 0x1, R8 ;  /* 0x0000000105057824 */ /* 0x000fc600078e0208 */
[----:B0-----:R-:W-:-:S04]  /*04a0*/  FFMA R10, R3, R9, 1 ;  /* 0x3f800000030a7423 */ /* 0x001fc80000000009 */
[----:B------:R-:W-:-:S04]  /*04b0*/  FFMA R10, R3, R10, R3 ;  /* 0x0000000a030a7223 */ /* 0x000fc80000000003 */
[----:B------:R-:W-:-:S04]  /*04c0*/  FFMA R3, R0, R10, RZ ;  /* 0x0000000a00037223 */ /* 0x000fc800000000ff */
[----:B------:R-:W-:-:S04]  /*04d0*/  FFMA R6, R9, R3, R0 ;  /* 0x0000000309067223 */ /* 0x000fc80000000000 */
[----:B------:R-:W-:-:S04]  /*04e0*/  FFMA R13, R10, R6, R3 ;  /* 0x000000060a0d7223 */ /* 0x000fc80000000003 */
[----:B------:R-:W-:-:S04]  /*04f0*/  FFMA R6, R9, R13, R0 ;  /* 0x0000000d09067223 */ /* 0x000fc80000000000 */
[----:B------:R-:W-:-:S05]  /*0500*/  FFMA R3, R10, R6, R13 ;  /* 0x000000060a037223 */ /* 0x000fca000000000d */
[----:B------:R-:W-:-:S04]  /*0510*/  SHF.R.U32.HI R0, RZ, 0x17, R3 ;  /* 0x00000017ff007819 */ /* 0x000fc80000011603 */
[----:B------:R-:W-:-:S05]  /*0520*/  LOP3.LUT R0, R0, 0xff, RZ, 0xc0, !PT ;  /* 0x000000ff00007812 */ /* 0x000fca00078ec0ff */
[----:B------:R-:W-:-:S04]  /*0530*/  IMAD.IADD R8, R0, 0x1, R5 ;  /* 0x0000000100087824 */ /* 0x000fc800078e0205 */
[----:B------:R-:W-:-:S05]  /*0540*/  VIADD R0, R8, 0xffffffff ;  /* 0xffffffff08007836 */ /* 0x000fca0000000000 */
[----:B------:R-:W-:-:S13]  /*0550*/  ISETP.GE.U32.AND P0, PT, R0, 0xfe, PT ;  /* 0x000000fe0000780c */ /* 0x000fda0003f06070 */
[----:B------:R-:W-:Y:S05]  /*0560*/  @!P0 BRA `(.L_x_10) ;  /* 0x0000000000808947 */ /* 0x000fea0003800000 */
[----:B------:R-:W-:-:S13]  /*0570*/  ISETP.GT.AND P0, PT, R8, 0xfe, PT ;  /* 0x000000fe0800780c */ /* 0x000fda0003f04270 */
[----:B------:R-:W-:Y:S05]  /*0580*/  @P0 BRA `(.L_x_11) ;  /* 0x00000000006c0947 */ /* 0x000fea0003800000 */
[----:B------:R-:W-:-:S13]  /*0590*/  ISETP.GE.AND P0, PT, R8, 0x1, PT ;  /* 0x000000010800780c */ /* 0x000fda0003f06270 */
[----:B------:R-:W-:Y:S05]  /*05a0*/  @P0 BRA `(.L_x_12) ;  /* 0x0000000000740947 */ /* 0x000fea0003800000 */
[----:B------:R-:W-:Y:S02]  /*05b0*/  ISETP.GE.AND P0, PT, R8, -0x18, PT ;  /* 0xffffffe80800780c */ /* 0x000fe40003f06270 */
[----:B------:R-:W-:-:S11]  /*05c0*/  LOP3.LUT R3, R3, 0x80000000, RZ, 0xc0, !PT ;  /* 0x8000000003037812 */ /* 0x000fd600078ec0ff */
[----:B------:R-:W-:Y:S05]  /*05d0*/  @!P0 BRA `(.L_x_12) ;  /* 0x0000000000688947 */ /* 0x000fea0003800000 */
[-CC-:B------:R-:W-:Y:S01]  /*05e0*/  FFMA.RZ R0, R10, R6.reuse, R13.reuse ;  /* 0x000000060a007223 */ /* 0x180fe2000000c00d */
[----:B------:R-:W-:Y:S02]  /*05f0*/  VIADD R7, R8, 0x20 ;  /* 0x0000002008077836 */ /* 0x000fe40000000000 */
[-CC-:B------:R-:W-:Y:S01]  /*0600*/  FFMA.RM R5, R10, R6.reuse, R13.reuse ;  /* 0x000000060a057223 */ /* 0x180fe2000000400d */
[----:B------:R-:W-:Y:S02]  /*0610*/  ISETP.NE.AND P2, PT, R8, RZ, PT ;  /* 0x000000ff0800720c */ /* 0x000fe40003f45270 */
[----:B------:R-:W-:Y:S01]  /*0620*/  LOP3.LUT R4, R0, 0x7fffff, RZ, 0xc0, !PT ;  /* 0x007fffff00047812 */ /* 0x000fe200078ec0ff */
[----:B------:R-:W-:Y:S01]  /*0630*/  FFMA.RP R0, R10, R6, R13 ;  /* 0x000000060a007223 */ /* 0x000fe2000000800d */
[----:B------:R-:W-:Y:S01]  /*0640*/  IMAD.MOV R6, RZ, RZ, -R8 ;  /* 0x000000ffff067224 */ /* 0x000fe200078e0a08 */
[----:B------:R-:W-:Y:S02]  /*0650*/  ISETP.NE.AND P1, PT, R8, RZ, PT ;  /* 0x000000ff0800720c */ /* 0x000fe40003f25270 */
[----:B------:R-:W-:-:S02]  /*0660*/  LOP3.LUT R4, R4, 0x800000, RZ, 0xfc, !PT ;  /* 0x0080000004047812 */ /* 0x000fc400078efcff */
[----:B------:R-:W-:Y:S02]  /*0670*/  FSETP.NEU.FTZ.AND P0, PT, R0, R5, PT ;  /* 0x000000050000720b */ /* 0x000fe40003f1d000 */
[----:B------:R-:W-:Y:S02]  /*0680*/  SHF.L.U32 R7, R4, R7, RZ ;  /* 0x0000000704077219 */ /* 0x000fe400000006ff */
[----:B------:R-:W-:Y:S02]  /*0690*/  SEL R5, R6, RZ, P2 ;  /* 0x000000ff06057207 */ /* 0x000fe40001000000 */
[----:B------:R-:W-:Y:S02]  /*06a0*/  ISETP.NE.AND P1, PT, R7, RZ, P1 ;  /* 0x000000ff0700720c */ /* 0x000fe40000f25270 */
[----:B------:R-:W-:Y:S02]  /*06b0*/  SHF.R.U32.HI R5, RZ, R5, R4 ;  /* 0x00000005ff057219 */ /* 0x000fe40000011604 */
[----:B------:R-:W-:-:S02]  /*06c0*/  PLOP3.LUT P0, PT, P0, P1, PT, 0xf8, 0x8f ;  /* 0x00000000008f781c */ /* 0x000fc40000703f70 */
[----:B------:R-:W-:Y:S02]  /*06d0*/  SHF.R.U32.HI R7, RZ, 0x1, R5 ;  /* 0x00000001ff077819 */ /* 0x000fe40000011605 */
[----:B------:R-:W-:-:S04]  /*06e0*/  SEL R0, RZ, 0x1, !P0 ;  /* 0x00000001ff007807 */ /* 0x000fc80004000000 */
[----:B------:R-:W-:-:S04]  /*06f0*/  LOP3.LUT R0, R0, 0x1, R7, 0xf8, !PT ;  /* 0x0000000100007812 */ /* 0x000fc800078ef807 */
[----:B------:R-:W-:-:S05]  /*0700*/  LOP3.LUT R0, R0, R5, RZ, 0xc0, !PT ;  /* 0x0000000500007212 */ /* 0x000fca00078ec0ff */
[----:B------:R-:W-:-:S05]  /*0710*/  IMAD.IADD R0, R7, 0x1, R0 ;  /* 0x0000000107007824 */ /* 0x000fca00078e0200 */
[----:B------:R-:W-:Y:S01]  /*0720*/  LOP3.LUT R3, R0, R3, RZ, 0xfc, !PT ;  /* 0x0000000300037212 */ /* 0x000fe200078efcff */
[----:B------:R-:W-:Y:S06]  /*0730*/  BRA `(.L_x_12) ;  /* 0x0000000000107947 */ /* 0x000fec0003800000 */
.L_x_11:
[----:B------:R-:W-:-:S04]  /*0740*/  LOP3.LUT R3, R3, 0x80000000, RZ, 0xc0, !PT ;  /* 0x8000000003037812 */ /* 0x000fc800078ec0ff */
[----:B------:R-:W-:Y:S01]  /*0750*/  LOP3.LUT R3, R3, 0x7f800000, RZ, 0xfc, !PT ;  /* 0x7f80000003037812 */ /* 0x000fe200078efcff */
[----:B------:R-:W-:Y:S06]  /*0760*/  BRA `(.L_x_12) ;  /* 0x0000000000047947 */ /* 0x000fec0003800000 */
.L_x_10:
[----:B------:R-:W-:-:S07]  /*0770*/  IMAD R3, R5, 0x800000, R3 ;  /* 0x0080000005037824 */ /* 0x000fce00078e0203 */
.L_x_12:
[----:B------:R-:W-:Y:S05]  /*0780*/  BSYNC.RECONVERGENT B2 ;  /* 0x0000000000027941 */ /* 0x000fea0003800200 */
.L_x_9:
[----:B------:R-:W-:Y:S05]  /*0790*/  BRA `(.L_x_13) ;  /* 0x0000000000207947 */ /* 0x000fea0003800000 */
.L_x_8:
[----:B------:R-:W-:-:S04]  /*07a0*/  LOP3.LUT R3, R7, 0x80000000, R6, 0x48, !PT ;  /* 0x8000000007037812 */ /* 0x000fc800078e4806 */
[----:B------:R-:W-:Y:S01]  /*07b0*/  LOP3.LUT R3, R3, 0x7f800000, RZ, 0xfc, !PT ;  /* 0x7f80000003037812 */ /* 0x000fe200078efcff */
[----:B------:R-:W-:Y:S06]  /*07c0*/  BRA `(.L_x_13) ;  /* 0x0000000000147947 */ /* 0x000fec0003800000 */
.L_x_7:
[----:B------:R-:W-:Y:S01]  /*07d0*/  LOP3.LUT R3, R7, 0x80000000, R6, 0x48, !PT ;  /* 0x8000000007037812 */ /* 0x000fe200078e4806 */
[----:B------:R-:W-:Y:S06]  /*07e0*/  BRA `(.L_x_13) ;  /* 0x00000000000c7947 */ /* 0x000fec0003800000 */
.L_x_6:
[----:B------:R-:W0:Y:S01]  /*07f0*/  MUFU.RSQ R3, -QNAN ;  /* 0xffc0000000037908 */ /* 0x000e220000001400 */
[----:B------:R-:W-:Y:S05]  /*0800*/  BRA `(.L_x_13) ;  /* 0x0000000000047947 */ /* 0x000fea0003800000 */
.L_x_5:
[----:B------:R-:W-:-:S07]  /*0810*/  FADD.FTZ R3, R0, R3 ;  /* 0x0000000300037221 */ /* 0x000fce0000010000 */
.L_x_13:
[----:B------:R-:W-:Y:S05]  /*0820*/  BSYNC.RECONVERGENT B1 ;  /* 0x0000000000017941 */ /* 0x000fea0003800200 */
.L_x_3:
[----:B------:R-:W-:Y:S02]  /*0830*/  IMAD.MOV.U32 R4, RZ, RZ, R11 ;  /* 0x000000ffff047224 */ /* 0x000fe400078e000b */
[----:B------:R-:W-:-:S04]  /*0840*/  IMAD.MOV.U32 R5, RZ, RZ, 0x0 ;  /* 0x00000000ff057424 */ /* 0x000fc800078e00ff */
[----:B0-----:R-:W-:Y:S05]  /*0850*/  RET.REL.NODEC R4 `(default_function_kernel) ;  /* 0xfffffff404e87950 */ /* 0x001fea0003c3ffff */
.L_x_14:
        /* <DEDUP_REMOVED lines=10> */
.L_x_16:


//--------------------- .text.default_function_kernel_2 --------------------------
	.section	.text.default_function_kernel_2,"ax",@progbits
	.align	128
        .global         default_function_kernel_2
        .type           default_function_kernel_2,@function
        .size           default_function_kernel_2,(.L_x_19 - default_function_kernel_2)
        .other          default_function_kernel_2,@"STO_CUDA_ENTRY STV_DEFAULT"
default_function_kernel_2:
.text.default_function_kernel_2:
        /* <DEDUP_REMOVED lines=10> */
[----:B----4-:R-:W-:Y:S01]  /*00a0*/  IMAD.WIDE.U32 R4, R7, 0x4, R4 ;  /* 0x0000000407047825 */ /* 0x010fe200078e0004 */
[----:B--2---:R-:W0:Y:S04]  /*00b0*/  FRND.CEIL R9, R2 ;  /* 0x0000000200097307 */ /* 0x004e280000209000 */
[----:B0-----:R-:W-:Y:S01]  /*00c0*/  STG.E desc[UR6][R4.64], R9 ;  /* 0x0000000904007986 */ /* 0x001fe2000c101906 */
[----:B------:R-:W-:Y:S05]  /*00d0*/  EXIT ;  /* 0x000000000000794d */ /* 0x000fea0003800000 */
.L_x_15:
        /* <DEDUP_REMOVED lines=10> */
.L_x_19:


//--------------------- .nv.shared.reserved.0     --------------------------
	.section	.nv.shared.reserved.0,"aw",@nobits
	.weak		__nv_reservedSMEM_offset_0_alias
	.size		__nv_reservedSMEM_offset_0_alias, 0, 64
	.other		__nv_reservedSMEM_offset_0_alias,@"STO_CUDA_RESERVED_SHARED STV_DEFAULT"
__nv_reservedSMEM_offset_0_alias:
	.zero		0
	.zero		64


//--------------------- .nv.constant0.default_function_kernel_1 --------------------------
	.section	.nv.constant0.default_function_kernel_1,"a",@progbits
	.sectionflags	@""
	.align	4
.nv.constant0.default_function_kernel_1:
	.zero		912


//--------------------- .nv.constant0.default_function_kernel --------------------------
	.section	.nv.constant0.default_function_kernel,"a",@progbits
	.sectionflags	@""
	.align	4
.nv.constant0.default_function_kernel:
	.zero		920


//--------------------- .nv.constant0.default_function_kernel_2 --------------------------
	.section	.nv.constant0.default_function_kernel_2,"a",@progbits
	.sectionflags	@""
	.align	4
.nv.constant0.default_function_kernel_2:
	.zero		912


//--------------------- SYMBOLS --------------------------

	.type		.nv.reservedSmem.offset0,@object
	.size		.nv.reservedSmem.offset0,0x4
